//
// Generated by NVIDIA NVVM Compiler
//
// Compiler Build ID: CL-36424714
// Cuda compilation tools, release 13.0, V13.0.88
// Based on NVVM 20.0.0
//

.version 9.0
.target sm_100
.address_size 64

	// .globl	_Z14MatrixMultiplyPfS_S_iii

.visible .entry _Z14MatrixMultiplyPfS_S_iii(
	.param .u64 .ptr .align 1 _Z14MatrixMultiplyPfS_S_iii_param_0,
	.param .u64 .ptr .align 1 _Z14MatrixMultiplyPfS_S_iii_param_1,
	.param .u64 .ptr .align 1 _Z14MatrixMultiplyPfS_S_iii_param_2,
	.param .u32 _Z14MatrixMultiplyPfS_S_iii_param_3,
	.param .u32 _Z14MatrixMultiplyPfS_S_iii_param_4,
	.param .u32 _Z14MatrixMultiplyPfS_S_iii_param_5
)
{
	.reg .pred 	%p<13>;
	.reg .b32 	%r<42>;
	.reg .b32 	%f<56>;
	.reg .b64 	%rd<53>;

	ld.param.u64 	%rd8, [_Z14MatrixMultiplyPfS_S_iii_param_0];
	ld.param.u64 	%rd9, [_Z14MatrixMultiplyPfS_S_iii_param_1];
	ld.param.u64 	%rd7, [_Z14MatrixMultiplyPfS_S_iii_param_2];
	ld.param.u32 	%r20, [_Z14MatrixMultiplyPfS_S_iii_param_3];
	ld.param.u32 	%r18, [_Z14MatrixMultiplyPfS_S_iii_param_4];
	ld.param.u32 	%r19, [_Z14MatrixMultiplyPfS_S_iii_param_5];
	cvta.to.global.u64 	%rd1, %rd9;
	cvta.to.global.u64 	%rd2, %rd8;
	mov.u32 	%r21, %tid.x;
	mov.u32 	%r22, %ntid.x;
	mov.u32 	%r23, %ctaid.x;
	mad.lo.s32 	%r1, %r22, %r23, %r21;
	mov.u32 	%r24, %tid.y;
	mov.u32 	%r25, %ntid.y;
	mov.u32 	%r26, %ctaid.y;
	mad.lo.s32 	%r2, %r25, %r26, %r24;
	setp.ge.s32 	%p1, %r2, %r20;
	setp.ge.s32 	%p2, %r1, %r18;
	or.pred  	%p3, %p1, %p2;
	@%p3 bra 	$L__BB0_13;
	cvta.to.global.u64 	%rd10, %rd7;
	mad.lo.s32 	%r27, %r18, %r2, %r1;
	mul.wide.s32 	%rd11, %r27, 4;
	add.s64 	%rd3, %rd10, %rd11;
	mov.b32 	%r28, 0;
	st.global.u32 	[%rd3], %r28;
	setp.lt.s32 	%p4, %r19, 1;
	@%p4 bra 	$L__BB0_13;
	mul.lo.s32 	%r3, %r19, %r2;
	and.b32  	%r4, %r19, 7;
	setp.lt.u32 	%p5, %r19, 8;
	mov.b32 	%r40, 0;
	mov.f32 	%f53, 0f00000000;
	@%p5 bra 	$L__BB0_5;
	and.b32  	%r40, %r19, 2147483640;
	neg.s32 	%r38, %r40;
	shl.b32 	%r7, %r18, 3;
	mul.wide.u32 	%rd12, %r3, 4;
	add.s64 	%rd13, %rd12, %rd2;
	add.s64 	%rd52, %rd13, 16;
	mov.f32 	%f53, 0f00000000;
	mul.wide.s32 	%rd16, %r18, 4;
	mov.u32 	%r37, %r1;
$L__BB0_4:
	.pragma "nounroll";
	ld.global.f32 	%f10, [%rd52+-16];
	mul.wide.s32 	%rd14, %r37, 4;
	add.s64 	%rd15, %rd1, %rd14;
	ld.global.f32 	%f11, [%rd15];
	fma.rn.f32 	%f12, %f10, %f11, %f53;
	st.global.f32 	[%rd3], %f12;
	ld.global.f32 	%f13, [%rd52+-12];
	add.s64 	%rd17, %rd15, %rd16;
	ld.global.f32 	%f14, [%rd17];
	fma.rn.f32 	%f15, %f13, %f14, %f12;
	st.global.f32 	[%rd3], %f15;
	ld.global.f32 	%f16, [%rd52+-8];
	add.s64 	%rd18, %rd17, %rd16;
	ld.global.f32 	%f17, [%rd18];
	fma.rn.f32 	%f18, %f16, %f17, %f15;
	st.global.f32 	[%rd3], %f18;
	ld.global.f32 	%f19, [%rd52+-4];
	add.s64 	%rd19, %rd18, %rd16;
	ld.global.f32 	%f20, [%rd19];
	fma.rn.f32 	%f21, %f19, %f20, %f18;
	st.global.f32 	[%rd3], %f21;
	ld.global.f32 	%f22, [%rd52];
	add.s64 	%rd20, %rd19, %rd16;
	ld.global.f32 	%f23, [%rd20];
	fma.rn.f32 	%f24, %f22, %f23, %f21;
	st.global.f32 	[%rd3], %f24;
	ld.global.f32 	%f25, [%rd52+4];
	add.s64 	%rd21, %rd20, %rd16;
	ld.global.f32 	%f26, [%rd21];
	fma.rn.f32 	%f27, %f25, %f26, %f24;
	st.global.f32 	[%rd3], %f27;
	ld.global.f32 	%f28, [%rd52+8];
	add.s64 	%rd22, %rd21, %rd16;
	ld.global.f32 	%f29, [%rd22];
	fma.rn.f32 	%f30, %f28, %f29, %f27;
	st.global.f32 	[%rd3], %f30;
	ld.global.f32 	%f31, [%rd52+12];
	add.s64 	%rd23, %rd22, %rd16;
	ld.global.f32 	%f32, [%rd23];
	fma.rn.f32 	%f53, %f31, %f32, %f30;
	st.global.f32 	[%rd3], %f53;
	add.s32 	%r38, %r38, 8;
	add.s32 	%r37, %r37, %r7;
	add.s64 	%rd52, %rd52, 32;
	setp.ne.s32 	%p6, %r38, 0;
	@%p6 bra 	$L__BB0_4;
$L__BB0_5:
	setp.eq.s32 	%p7, %r4, 0;
	@%p7 bra 	$L__BB0_13;
	and.b32  	%r13, %r19, 3;
	setp.lt.u32 	%p8, %r4, 4;
	@%p8 bra 	$L__BB0_8;
	add.s32 	%r30, %r40, %r3;
	mul.wide.u32 	%rd24, %r30, 4;
	add.s64 	%rd25, %rd2, %rd24;
	ld.global.f32 	%f33, [%rd25];
	mad.lo.s32 	%r31, %r40, %r18, %r1;
	mul.wide.s32 	%rd26, %r31, 4;
	add.s64 	%rd27, %rd1, %rd26;
	ld.global.f32 	%f34, [%rd27];
	fma.rn.f32 	%f35, %f33, %f34, %f53;
	st.global.f32 	[%rd3], %f35;
	cvt.u64.u32 	%rd28, %r3;
	cvt.u64.u32 	%rd29, %r40;
	add.s64 	%rd30, %rd29, %rd28;
	shl.b64 	%rd31, %rd30, 2;
	add.s64 	%rd32, %rd2, %rd31;
	ld.global.f32 	%f36, [%rd32+4];
	mul.wide.s32 	%rd33, %r18, 4;
	add.s64 	%rd34, %rd27, %rd33;
	ld.global.f32 	%f37, [%rd34];
	fma.rn.f32 	%f38, %f36, %f37, %f35;
	st.global.f32 	[%rd3], %f38;
	ld.global.f32 	%f39, [%rd32+8];
	add.s64 	%rd35, %rd34, %rd33;
	ld.global.f32 	%f40, [%rd35];
	fma.rn.f32 	%f41, %f39, %f40, %f38;
	st.global.f32 	[%rd3], %f41;
	ld.global.f32 	%f42, [%rd32+12];
	add.s64 	%rd36, %rd35, %rd33;
	ld.global.f32 	%f43, [%rd36];
	fma.rn.f32 	%f53, %f42, %f43, %f41;
	st.global.f32 	[%rd3], %f53;
	add.s32 	%r40, %r40, 4;
$L__BB0_8:
	setp.eq.s32 	%p9, %r13, 0;
	@%p9 bra 	$L__BB0_13;
	setp.eq.s32 	%p10, %r13, 1;
	@%p10 bra 	$L__BB0_11;
	add.s32 	%r32, %r40, %r3;
	mul.wide.u32 	%rd37, %r32, 4;
	add.s64 	%rd38, %rd2, %rd37;
	ld.global.f32 	%f44, [%rd38];
	mad.lo.s32 	%r33, %r40, %r18, %r1;
	mul.wide.s32 	%rd39, %r33, 4;
	add.s64 	%rd40, %rd1, %rd39;
	ld.global.f32 	%f45, [%rd40];
	fma.rn.f32 	%f46, %f44, %f45, %f53;
	st.global.f32 	[%rd3], %f46;
	cvt.u64.u32 	%rd41, %r3;
	cvt.u64.u32 	%rd42, %r40;
	add.s64 	%rd43, %rd42, %rd41;
	shl.b64 	%rd44, %rd43, 2;
	add.s64 	%rd45, %rd2, %rd44;
	ld.global.f32 	%f47, [%rd45+4];
	mul.wide.s32 	%rd46, %r18, 4;
	add.s64 	%rd47, %rd40, %rd46;
	ld.global.f32 	%f48, [%rd47];
	fma.rn.f32 	%f53, %f47, %f48, %f46;
	st.global.f32 	[%rd3], %f53;
	add.s32 	%r40, %r40, 2;
$L__BB0_11:
	and.b32  	%r34, %r19, 1;
	setp.eq.b32 	%p11, %r34, 1;
	not.pred 	%p12, %p11;
	@%p12 bra 	$L__BB0_13;
	add.s32 	%r35, %r40, %r3;
	mul.wide.u32 	%rd48, %r35, 4;
	add.s64 	%rd49, %rd2, %rd48;
	ld.global.f32 	%f49, [%rd49];
	mad.lo.s32 	%r36, %r40, %r18, %r1;
	mul.wide.s32 	%rd50, %r36, 4;
	add.s64 	%rd51, %rd1, %rd50;
	ld.global.f32 	%f50, [%rd51];
	fma.rn.f32 	%f51, %f49, %f50, %f53;
	st.global.f32 	[%rd3], %f51;
$L__BB0_13:
	ret;

}


// ===== COMPILED SASS (sm_100) =====

	.target	sm_100

	.elftype	@"ET_EXEC"


//--------------------- .note.nv.tkinfo           --------------------------
	.section	.note.nv.tkinfo,"",@"SHT_NOTE"
	.sectionflags	@"SHF_NOTE_NV_TKINFO"
	.tkinfo
        /*0018*/ 	.word	0x00000002
        /*0030*/ 	.string	""
        /*0030*/ 	.string	"ptxas"
        /*0030*/ 	.string	"Cuda compilation tools, release 13.0, V13.0.88"
        /*0030*/ 	.string	"Build cuda_13.0.r13.0/compiler.36424714_0"
        /*0030*/ 	.string	"-arch sm_100 -m 64 "



//--------------------- .note.nv.cuinfo           --------------------------
	.section	.note.nv.cuinfo,"",@"SHT_NOTE"
	.sectionflags	@"SHF_NOTE_NV_CUINFO"
        /*0018*/ 	.short	0x0002
        /*001a*/ 	.short	0x0064
        /*001c*/ 	.short	0x0082
	.zero		2


//--------------------- .nv.info                  --------------------------
	.section	.nv.info,"",@"SHT_CUDA_INFO"
	.align	4


	//----- nvinfo : EIATTR_REGCOUNT
	.align		4
        /*0000*/ 	.byte	0x04, 0x2f
        /*0002*/ 	.short	(.L_1 - .L_0)
	.align		4
.L_0:
        /*0004*/ 	.word	index@(_Z14MatrixMultiplyPfS_S_iii)
        /*0008*/ 	.word	0x0000001c


	//----- nvinfo : EIATTR_FRAME_SIZE
	.align		4
.L_1:
        /*000c*/ 	.byte	0x04, 0x11
        /*000e*/ 	.short	(.L_3 - .L_2)
	.align		4
.L_2:
        /*0010*/ 	.word	index@(_Z14MatrixMultiplyPfS_S_iii)
        /*0014*/ 	.word	0x00000000


	//----- nvinfo : EIATTR_MIN_STACK_SIZE
	.align		4
.L_3:
        /*0018*/ 	.byte	0x04, 0x12
        /*001a*/ 	.short	(.L_5 - .L_4)
	.align		4
.L_4:
        /*001c*/ 	.word	index@(_Z14MatrixMultiplyPfS_S_iii)
        /*0020*/ 	.word	0x00000000
.L_5:


//--------------------- .nv.compat                --------------------------
	.section	.nv.compat,"",@"SHT_CUDA_COMPAT_INFO"
	.align	4
        /*0000*/ 	.byte	0x02, 0x09, 0x00, 0x00, 0x02, 0x02, 0x01, 0x00, 0x02, 0x05, 0x05, 0x00, 0x03, 0x07, 0x01, 0x01
        /*0010*/ 	.byte	0x02, 0x03, 0x00, 0x00, 0x02, 0x06, 0x01, 0x00, 0x04, 0x0b, 0x08, 0x00, 0x09, 0x00, 0x00, 0x00
        /*0020*/ 	.byte	0x00, 0x00, 0x00, 0x00


//--------------------- .nv.info._Z14MatrixMultiplyPfS_S_iii --------------------------
	.section	.nv.info._Z14MatrixMultiplyPfS_S_iii,"",@"SHT_CUDA_INFO"
	.sectionflags	@""
	.align	4


	//----- nvinfo : EIATTR_CUDA_API_VERSION
	.align		4
        /*0000*/ 	.byte	0x04, 0x37
        /*0002*/ 	.short	(.L_7 - .L_6)
.L_6:
        /*0004*/ 	.word	0x00000082


	//----- nvinfo : EIATTR_KPARAM_INFO
	.align		4
.L_7:
        /*0008*/ 	.byte	0x04, 0x17
        /*000a*/ 	.short	(.L_9 - .L_8)
.L_8:
        /*000c*/ 	.word	0x00000000
        /*0010*/ 	.short	0x0005
        /*0012*/ 	.short	0x0020
        /*0014*/ 	.byte	0x00, 0xf0, 0x11, 0x00


	//----- nvinfo : EIATTR_KPARAM_INFO
	.align		4
.L_9:
        /*0018*/ 	.byte	0x04, 0x17
        /*001a*/ 	.short	(.L_11 - .L_10)
.L_10:
        /*001c*/ 	.word	0x00000000
        /*0020*/ 	.short	0x0004
        /*0022*/ 	.short	0x001c
        /*0024*/ 	.byte	0x00, 0xf0, 0x11, 0x00


	//----- nvinfo : EIATTR_KPARAM_INFO
	.align		4
.L_11:
        /*0028*/ 	.byte	0x04, 0x17
        /*002a*/ 	.short	(.L_13 - .L_12)
.L_12:
        /*002c*/ 	.word	0x00000000
        /*0030*/ 	.short	0x0003
        /*0032*/ 	.short	0x0018
        /*0034*/ 	.byte	0x00, 0xf0, 0x11, 0x00


	//----- nvinfo : EIATTR_KPARAM_INFO
	.align		4
.L_13:
        /*0038*/ 	.byte	0x04, 0x17
        /*003a*/ 	.short	(.L_15 - .L_14)
.L_14:
        /*003c*/ 	.word	0x00000000
        /*0040*/ 	.short	0x0002
        /*0042*/ 	.short	0x0010
        /*0044*/ 	.byte	0x00, 0xf5, 0x21, 0x00


	//----- nvinfo : EIATTR_KPARAM_INFO
	.align		4
.L_15:
        /*0048*/ 	.byte	0x04, 0x17
        /*004a*/ 	.short	(.L_17 - .L_16)
.L_16:
        /*004c*/ 	.word	0x00000000
        /*0050*/ 	.short	0x0001
        /*0052*/ 	.short	0x0008
        /*0054*/ 	.byte	0x00, 0xf5, 0x21, 0x00


	//----- nvinfo : EIATTR_KPARAM_INFO
	.align		4
.L_17:
        /*0058*/ 	.byte	0x04, 0x17
        /*005a*/ 	.short	(.L_19 - .L_18)
.L_18:
        /*005c*/ 	.word	0x00000000
        /*0060*/ 	.short	0x0000
        /*0062*/ 	.short	0x0000
        /*0064*/ 	.byte	0x00, 0xf5, 0x21, 0x00


	//----- nvinfo : EIATTR_SPARSE_MMA_MASK
	.align		4
.L_19:
        /*0068*/ 	.byte	0x03, 0x50
        /*006a*/ 	.short	0x0000


	//----- nvinfo : EIATTR_MAXREG_COUNT
	.align		4
        /*006c*/ 	.byte	0x03, 0x1b
        /*006e*/ 	.short	0x00ff


	//----- nvinfo : EIATTR_MERCURY_ISA_VERSION
	.align		4
        /*0070*/ 	.byte	0x03, 0x5f
        /*0072*/ 	.short	0x0101


	//----- nvinfo : EIATTR_VRC_CTA_INIT_COUNT
	.align		4
        /*0074*/ 	.byte	0x02, 0x4a
	.zero		1
	.zero		1


	//----- nvinfo : EIATTR_EXIT_INSTR_OFFSETS
	.align		4
        /*0078*/ 	.byte	0x04, 0x1c
        /*007a*/ 	.short	(.L_21 - .L_20)


	//   ....[0]....
.L_20:
        /*007c*/ 	.word	0x000000c0


	//   ....[1]....
        /*0080*/ 	.word	0x00000140


	//   ....[2]....
        /*0084*/ 	.word	0x00000530


	//   ....[3]....
        /*0088*/ 	.word	0x00000770


	//   ....[4]....
        /*008c*/ 	.word	0x00000910


	//   ....[5]....
        /*0090*/ 	.word	0x000009c0


	//----- nvinfo : EIATTR_CBANK_PARAM_SIZE
	.align		4
.L_21:
        /*0094*/ 	.byte	0x03, 0x19
        /*0096*/ 	.short	0x0024


	//----- nvinfo : EIATTR_PARAM_CBANK
	.align		4
        /*0098*/ 	.byte	0x04, 0x0a
        /*009a*/ 	.short	(.L_23 - .L_22)
	.align		4
.L_22:
        /*009c*/ 	.word	index@(.nv.constant0._Z14MatrixMultiplyPfS_S_iii)
        /*00a0*/ 	.short	0x0380
        /*00a2*/ 	.short	0x0024


	//----- nvinfo : EIATTR_SW_WAR
	.align		4
.L_23:
        /*00a4*/ 	.byte	0x04, 0x36
        /*00a6*/ 	.short	(.L_25 - .L_24)
.L_24:
        /*00a8*/ 	.word	0x00000008
.L_25:


//--------------------- .nv.callgraph             --------------------------
	.section	.nv.callgraph,"",@"SHT_CUDA_CALLGRAPH"
	.align	4
	.sectionentsize	8
	.align		4
        /*0000*/ 	.word	0x00000000
	.align		4
        /*0004*/ 	.word	0xffffffff
	.align		4
        /*0008*/ 	.word	0x00000000
	.align		4
        /*000c*/ 	.word	0xfffffffe
	.align		4
        /*0010*/ 	.word	0x00000000
	.align		4
        /*0014*/ 	.word	0xfffffffd
	.align		4
        /*0018*/ 	.word	0x00000000
	.align		4
        /*001c*/ 	.word	0xfffffffc


//--------------------- .text._Z14MatrixMultiplyPfS_S_iii --------------------------
	.section	.text._Z14MatrixMultiplyPfS_S_iii,"ax",@progbits
	.align	128
        .global         _Z14MatrixMultiplyPfS_S_iii
        .type           _Z14MatrixMultiplyPfS_S_iii,@function
        .size           _Z14MatrixMultiplyPfS_S_iii,(.L_x_5 - _Z14MatrixMultiplyPfS_S_iii)
        .other          _Z14MatrixMultiplyPfS_S_iii,@"STO_CUDA_ENTRY STV_DEFAULT"
_Z14MatrixMultiplyPfS_S_iii:
.text._Z14MatrixMultiplyPfS_S_iii:
[----:B------:R-:W-:Y:S01]  /*0000*/  LDC R1, c[0x0][0x37c] ;  /* 0x0000df00ff017b82 */ /* 0x000fe20000000800 */
[----:B------:R-:W0:Y:S07]  /*0010*/  S2R R0, SR_TID.X ;  /* 0x0000000000007919 */ /* 0x000e2e0000002100 */
[----:B------:R-:W1:Y:S01]  /*0020*/  LDC.64 R2, c[0x0][0x398] ;  /* 0x0000e600ff027b82 */ /* 0x000e620000000a00 */
[----:B------:R-:W0:Y:S01]  /*0030*/  LDCU UR4, c[0x0][0x360] ;  /* 0x00006c00ff0477ac */ /* 0x000e220008000800 */
[----:B------:R-:W0:Y:S01]  /*0040*/  S2R R5, SR_CTAID.X ;  /* 0x0000000000057919 */ /* 0x000e220000002500 */
[----:B------:R-:W2:Y:S01]  /*0050*/  LDCU UR5, c[0x0][0x364] ;  /* 0x00006c80ff0577ac */ /* 0x000ea20008000800 */
[----:B------:R-:W2:Y:S01]  /*0060*/  S2R R7, SR_TID.Y ;  /* 0x0000000000077919 */ /* 0x000ea20000002200 */
[----:B------:R-:W2:Y:S01]  /*0070*/  S2R R4, SR_CTAID.Y ;  /* 0x0000000000047919 */ /* 0x000ea20000002600 */
[----:B0-----:R-:W-:-:S05]  /*0080*/  IMAD R0, R5, UR4, R0 ;  /* 0x0000000405007c24 */ /* 0x001fca000f8e0200 */
[----:B-1----:R-:W-:Y:S01]  /*0090*/  ISETP.GE.AND P0, PT, R0, R3, PT ;  /* 0x000000030000720c */ /* 0x002fe20003f06270 */
[----:B--2---:R-:W-:-:S05]  /*00a0*/  IMAD R7, R4, UR5, R7 ;  /* 0x0000000504077c24 */ /* 0x004fca000f8e0207 */
[----:B------:R-:W-:-:S13]  /*00b0*/  ISETP.GE.OR P0, PT, R7, R2, P0 ;  /* 0x000000020700720c */ /* 0x000fda0000706670 */
[----:B------:R-:W-:Y:S05]  /*00c0*/  @P0 EXIT ;  /* 0x000000000000094d */ /* 0x000fea0003800000 */
[----:B------:R-:W0:Y:S01]  /*00d0*/  LDC R2, c[0x0][0x3a0] ;  /* 0x0000e800ff027b82 */ /* 0x000e220000000800 */
[----:B------:R-:W1:Y:S01]  /*00e0*/  LDCU.64 UR4, c[0x0][0x358] ;  /* 0x00006b00ff0477ac */ /* 0x000e620008000a00 */
[----:B------:R-:W-:-:S06]  /*00f0*/  IMAD R9, R7, R3, R0 ;  /* 0x0000000307097224 */ /* 0x000fcc00078e0200 */
[----:B------:R-:W2:Y:S01]  /*0100*/  LDC.64 R4, c[0x0][0x390] ;  /* 0x0000e400ff047b82 */ /* 0x000ea20000000a00 */
[----:B0-----:R-:W-:Y:S01]  /*0110*/  ISETP.GE.AND P0, PT, R2, 0x1, PT ;  /* 0x000000010200780c */ /* 0x001fe20003f06270 */
[----:B--2---:R-:W-:-:S05]  /*0120*/  IMAD.WIDE R4, R9, 0x4, R4 ;  /* 0x0000000409047825 */ /* 0x004fca00078e0204 */
[----:B-1----:R0:W-:Y:S07]  /*0130*/  STG.E desc[UR4][R4.64], RZ ;  /* 0x000000ff04007986 */ /* 0x0021ee000c101904 */
[----:B------:R-:W-:Y:S05]  /*0140*/  @!P0 EXIT ;  /* 0x000000000000894d */ /* 0x000fea0003800000 */
[C---:B------:R-:W-:Y:S01]  /*0150*/  ISETP.GE.U32.AND P1, PT, R2.reuse, 0x8, PT ;  /* 0x000000080200780c */ /* 0x040fe20003f26070 */
[----:B------:R-:W-:Y:S01]  /*0160*/  HFMA2 R9, -RZ, RZ, 0, 0 ;  /* 0x00000000ff097431 */ /* 0x000fe200000001ff */
[----:B------:R-:W-:Y:S01]  /*0170*/  LOP3.LUT R13, R2, 0x7, RZ, 0xc0, !PT ;  /* 0x00000007020d7812 */ /* 0x000fe200078ec0ff */
[----:B------:R-:W-:Y:S01]  /*0180*/  IMAD R8, R7, R2, RZ ;  /* 0x0000000207087224 */ /* 0x000fe200078e02ff */
[----:B------:R-:W-:Y:S02]  /*0190*/  MOV R11, RZ ;  /* 0x000000ff000b7202 */ /* 0x000fe40000000f00 */
[----:B------:R-:W-:-:S07]  /*01a0*/  ISETP.NE.AND P0, PT, R13, RZ, PT ;  /* 0x000000ff0d00720c */ /* 0x000fce0003f05270 */
[----:B------:R-:W-:Y:S06]  /*01b0*/  @!P1 BRA `(.L_x_0) ;  /* 0x0000000000dc9947 */ /* 0x000fec0003800000 */
[----:B------:R-:W1:Y:S01]  /*01c0*/  LDC.64 R6, c[0x0][0x380] ;  /* 0x0000e000ff067b82 */ /* 0x000e620000000a00 */
[----:B------:R-:W-:Y:S02]  /*01d0*/  LOP3.LUT R9, R2, 0x7ffffff8, RZ, 0xc0, !PT ;  /* 0x7ffffff802097812 */ /* 0x000fe400078ec0ff */
[----:B------:R-:W-:Y:S02]  /*01e0*/  MOV R11, RZ ;  /* 0x000000ff000b7202 */ /* 0x000fe40000000f00 */
[----:B------:R-:W-:Y:S02]  /*01f0*/  MOV R12, R0 ;  /* 0x00000000000c7202 */ /* 0x000fe40000000f00 */
[----:B------:R-:W-:Y:S01]  /*0200*/  IADD3 R10, PT, PT, -R9, RZ, RZ ;  /* 0x000000ff090a7210 */ /* 0x000fe20007ffe1ff */
[----:B-1----:R-:W-:-:S03]  /*0210*/  IMAD.WIDE.U32 R6, R8, 0x4, R6 ;  /* 0x0000000408067825 */ /* 0x002fc600078e0006 */
[----:B------:R-:W-:-:S04]  /*0220*/  IADD3 R6, P1, PT, R6, 0x10, RZ ;  /* 0x0000001006067810 */ /* 0x000fc80007f3e0ff */
[----:B------:R-:W-:-:S09]  /*0230*/  IADD3.X R7, PT, PT, RZ, R7, RZ, P1, !PT ;  /* 0x00000007ff077210 */ /* 0x000fd20000ffe4ff */
.L_x_1:
[----:B------:R-:W1:Y:S01]  /*0240*/  LDC.64 R14, c[0x0][0x388] ;  /* 0x0000e200ff0e7b82 */ /* 0x000e620000000a00 */
[----:B--2---:R-:W2:Y:S01]  /*0250*/  LDG.E R16, desc[UR4][R6.64+-0x10] ;  /* 0xfffff00406107981 */ /* 0x004ea2000c1e1900 */
[----:B-1----:R-:W-:-:S05]  /*0260*/  IMAD.WIDE R14, R12, 0x4, R14 ;  /* 0x000000040c0e7825 */ /* 0x002fca00078e020e */
[----:B------:R-:W2:Y:S02]  /*0270*/  LDG.E R17, desc[UR4][R14.64] ;  /* 0x000000040e117981 */ /* 0x000ea4000c1e1900 */
[----:B--2---:R-:W-:Y:S01]  /*0280*/  FFMA R11, R16, R17, R11 ;  /* 0x00000011100b7223 */ /* 0x004fe2000000000b */
[----:B------:R-:W-:-:S04]  /*0290*/  IMAD.WIDE R16, R3, 0x4, R14 ;  /* 0x0000000403107825 */ /* 0x000fc800078e020e */
[----:B------:R1:W-:Y:S04]  /*02a0*/  STG.E desc[UR4][R4.64], R11 ;  /* 0x0000000b04007986 */ /* 0x0003e8000c101904 */
[----:B------:R-:W2:Y:S04]  /*02b0*/  LDG.E R18, desc[UR4][R6.64+-0xc] ;  /* 0xfffff40406127981 */ /* 0x000ea8000c1e1900 */
[----:B------:R-:W2:Y:S02]  /*02c0*/  LDG.E R19, desc[UR4][R16.64] ;  /* 0x0000000410137981 */ /* 0x000ea4000c1e1900 */
[----:B--2---:R-:W-:Y:S01]  /*02d0*/  FFMA R21, R18, R19, R11 ;  /* 0x0000001312157223 */ /* 0x004fe2000000000b */
[----:B------:R-:W-:-:S04]  /*02e0*/  IMAD.WIDE R18, R3, 0x4, R16 ;  /* 0x0000000403127825 */ /* 0x000fc800078e0210 */
[----:B------:R2:W-:Y:S04]  /*02f0*/  STG.E desc[UR4][R4.64], R21 ;  /* 0x0000001504007986 */ /* 0x0005e8000c101904 */
[----:B------:R-:W3:Y:S04]  /*0300*/  LDG.E R20, desc[UR4][R6.64+-0x8] ;  /* 0xfffff80406147981 */ /* 0x000ee8000c1e1900 */
[----:B------:R-:W3:Y:S01]  /*0310*/  LDG.E R22, desc[UR4][R18.64] ;  /* 0x0000000412167981 */ /* 0x000ee2000c1e1900 */
[----:B------:R-:W-:-:S04]  /*0320*/  IMAD.WIDE R14, R3, 0x4, R18 ;  /* 0x00000004030e7825 */ /* 0x000fc800078e0212 */
[----:B---3--:R-:W-:-:S05]  /*0330*/  FFMA R23, R20, R22, R21 ;  /* 0x0000001614177223 */ /* 0x008fca0000000015 */
[----:B------:R3:W-:Y:S04]  /*0340*/  STG.E desc[UR4][R4.64], R23 ;  /* 0x0000001704007986 */ /* 0x0007e8000c101904 */
[----:B------:R-:W4:Y:S04]  /*0350*/  LDG.E R20, desc[UR4][R6.64+-0x4] ;  /* 0xfffffc0406147981 */ /* 0x000f28000c1e1900 */
[----:B-1----:R-:W4:Y:S01]  /*0360*/  LDG.E R11, desc[UR4][R14.64] ;  /* 0x000000040e0b7981 */ /* 0x002f22000c1e1900 */
[----:B------:R-:W-:-:S04]  /*0370*/  IMAD.WIDE R16, R3, 0x4, R14 ;  /* 0x0000000403107825 */ /* 0x000fc800078e020e */
[----:B----4-:R-:W-:-:S05]  /*0380*/  FFMA R11, R20, R11, R23 ;  /* 0x0000000b140b7223 */ /* 0x010fca0000000017 */
[----:B------:R1:W-:Y:S04]  /*0390*/  STG.E desc[UR4][R4.64], R11 ;  /* 0x0000000b04007986 */ /* 0x0003e8000c101904 */
[----:B------:R-:W4:Y:S04]  /*03a0*/  LDG.E R20, desc[UR4][R6.64] ;  /* 0x0000000406147981 */ /* 0x000f28000c1e1900 */
[----:B--2---:R-:W4:Y:S01]  /*03b0*/  LDG.E R21, desc[UR4][R16.64] ;  /* 0x0000000410157981 */ /* 0x004f22000c1e1900 */
[----:B------:R-:W-:-:S04]  /*03c0*/  IMAD.WIDE R18, R3, 0x4, R16 ;  /* 0x0000000403127825 */ /* 0x000fc800078e0210 */
[----:B----4-:R-:W-:-:S05]  /*03d0*/  FFMA R21, R20, R21, R11 ;  /* 0x0000001514157223 */ /* 0x010fca000000000b */
[----:B------:R2:W-:Y:S04]  /*03e0*/  STG.E desc[UR4][R4.64], R21 ;  /* 0x0000001504007986 */ /* 0x0005e8000c101904 */
[----:B------:R-:W3:Y:S04]  /*03f0*/  LDG.E R20, desc[UR4][R6.64+0x4] ;  /* 0x0000040406147981 */ /* 0x000ee8000c1e1900 */
[----:B------:R-:W3:Y:S01]  /*0400*/  LDG.E R22, desc[UR4][R18.64] ;  /* 0x0000000412167981 */ /* 0x000ee2000c1e1900 */
[----:B------:R-:W-:-:S04]  /*0410*/  IMAD.WIDE R14, R3, 0x4, R18 ;  /* 0x00000004030e7825 */ /* 0x000fc800078e0212 */
[----:B---3--:R-:W-:-:S05]  /*0420*/  FFMA R23, R20, R22, R21 ;  /* 0x0000001614177223 */ /* 0x008fca0000000015 */
[----:B------:R2:W-:Y:S04]  /*0430*/  STG.E desc[UR4][R4.64], R23 ;  /* 0x0000001704007986 */ /* 0x0005e8000c101904 */
[----:B------:R-:W3:Y:S04]  /*0440*/  LDG.E R20, desc[UR4][R6.64+0x8] ;  /* 0x0000080406147981 */ /* 0x000ee8000c1e1900 */
[----:B-1----:R-:W3:Y:S01]  /*0450*/  LDG.E R11, desc[UR4][R14.64] ;  /* 0x000000040e0b7981 */ /* 0x002ee2000c1e1900 */
[----:B------:R-:W-:Y:S01]  /*0460*/  IMAD.WIDE R16, R3, 0x4, R14 ;  /* 0x0000000403107825 */ /* 0x000fe200078e020e */
[----:B------:R-:W-:-:S03]  /*0470*/  IADD3 R10, PT, PT, R10, 0x8, RZ ;  /* 0x000000080a0a7810 */ /* 0x000fc60007ffe0ff */
[----:B---3--:R-:W-:-:S05]  /*0480*/  FFMA R25, R20, R11, R23 ;  /* 0x0000000b14197223 */ /* 0x008fca0000000017 */
[----:B------:R2:W-:Y:S04]  /*0490*/  STG.E desc[UR4][R4.64], R25 ;  /* 0x0000001904007986 */ /* 0x0005e8000c101904 */
[----:B------:R-:W3:Y:S04]  /*04a0*/  LDG.E R16, desc[UR4][R16.64] ;  /* 0x0000000410107981 */ /* 0x000ee8000c1e1900 */
[----:B------:R1:W3:Y:S01]  /*04b0*/  LDG.E R20, desc[UR4][R6.64+0xc] ;  /* 0x00000c0406147981 */ /* 0x0002e2000c1e1900 */
[----:B------:R-:W-:Y:S02]  /*04c0*/  ISETP.NE.AND P1, PT, R10, RZ, PT ;  /* 0x000000ff0a00720c */ /* 0x000fe40003f25270 */
[----:B------:R-:W-:-:S02]  /*04d0*/  LEA R12, R3, R12, 0x3 ;  /* 0x0000000c030c7211 */ /* 0x000fc400078e18ff */
[----:B-1----:R-:W-:-:S04]  /*04e0*/  IADD3 R6, P2, PT, R6, 0x20, RZ ;  /* 0x0000002006067810 */ /* 0x002fc80007f5e0ff */
[----:B------:R-:W-:Y:S01]  /*04f0*/  IADD3.X R7, PT, PT, RZ, R7, RZ, P2, !PT ;  /* 0x00000007ff077210 */ /* 0x000fe200017fe4ff */
[----:B---3--:R-:W-:-:S05]  /*0500*/  FFMA R11, R20, R16, R25 ;  /* 0x00000010140b7223 */ /* 0x008fca0000000019 */
[----:B------:R2:W-:Y:S01]  /*0510*/  STG.E desc[UR4][R4.64], R11 ;  /* 0x0000000b04007986 */ /* 0x0005e2000c101904 */
[----:B------:R-:W-:Y:S05]  /*0520*/  @P1 BRA `(.L_x_1) ;  /* 0xfffffffc00441947 */ /* 0x000fea000383ffff */
.L_x_0:
[----:B------:R-:W-:Y:S05]  /*0530*/  @!P0 EXIT ;  /* 0x000000000000894d */ /* 0x000fea0003800000 */
[----:B------:R-:W-:Y:S02]  /*0540*/  ISETP.GE.U32.AND P1, PT, R13, 0x4, PT ;  /* 0x000000040d00780c */ /* 0x000fe40003f26070 */
[----:B------:R-:W-:-:S04]  /*0550*/  LOP3.LUT R16, R2, 0x3, RZ, 0xc0, !PT ;  /* 0x0000000302107812 */ /* 0x000fc800078ec0ff */
[----:B------:R-:W-:-:S07]  /*0560*/  ISETP.NE.AND P0, PT, R16, RZ, PT ;  /* 0x000000ff1000720c */ /* 0x000fce0003f05270 */
[----:B------:R-:W-:Y:S06]  /*0570*/  @!P1 BRA `(.L_x_2) ;  /* 0x00000000007c9947 */ /* 0x000fec0003800000 */
[----:B------:R-:W1:Y:S01]  /*0580*/  LDC.64 R14, c[0x0][0x380] ;  /* 0x0000e000ff0e7b82 */ /* 0x000e620000000a00 */
[----:B------:R-:W-:Y:S01]  /*0590*/  IADD3 R7, PT, PT, R8, R9, RZ ;  /* 0x0000000908077210 */ /* 0x000fe20007ffe0ff */
[----:B------:R-:W-:Y:S01]  /*05a0*/  IMAD R17, R9, R3, R0 ;  /* 0x0000000309117224 */ /* 0x000fe200078e0200 */
[----:B------:R-:W3:Y:S05]  /*05b0*/  LDCU.64 UR6, c[0x0][0x380] ;  /* 0x00007000ff0677ac */ /* 0x000eea0008000a00 */
[----:B------:R-:W4:Y:S01]  /*05c0*/  LDC.64 R12, c[0x0][0x388] ;  /* 0x0000e200ff0c7b82 */ /* 0x000f220000000a00 */
[----:B-1----:R-:W-:-:S06]  /*05d0*/  IMAD.WIDE.U32 R14, R7, 0x4, R14 ;  /* 0x00000004070e7825 */ /* 0x002fcc00078e000e */
[----:B------:R-:W5:Y:S01]  /*05e0*/  LDG.E R14, desc[UR4][R14.64] ;  /* 0x000000040e0e7981 */ /* 0x000f62000c1e1900 */
[----:B----4-:R-:W-:-:S05]  /*05f0*/  IMAD.WIDE R12, R17, 0x4, R12 ;  /* 0x00000004110c7825 */ /* 0x010fca00078e020c */
[----:B------:R-:W5:Y:S01]  /*0600*/  LDG.E R10, desc[UR4][R12.64] ;  /* 0x000000040c0a7981 */ /* 0x000f62000c1e1900 */
[----:B------:R-:W-:-:S04]  /*0610*/  IADD3 R7, P1, PT, R8, R9, RZ ;  /* 0x0000000908077210 */ /* 0x000fc80007f3e0ff */
[----:B------:R-:W-:Y:S02]  /*0620*/  IADD3.X R18, PT, PT, RZ, RZ, RZ, P1, !PT ;  /* 0x000000ffff127210 */ /* 0x000fe40000ffe4ff */
[----:B---3--:R-:W-:-:S04]  /*0630*/  LEA R6, P1, R7, UR6, 0x2 ;  /* 0x0000000607067c11 */ /* 0x008fc8000f8210ff */
[----:B------:R-:W-:Y:S01]  /*0640*/  LEA.HI.X R7, R7, UR7, R18, 0x2, P1 ;  /* 0x0000000707077c11 */ /* 0x000fe200088f1412 */
[----:B-----5:R-:W-:Y:S01]  /*0650*/  FFMA R17, R14, R10, R11 ;  /* 0x0000000a0e117223 */ /* 0x020fe2000000000b */
[----:B--2---:R-:W-:-:S04]  /*0660*/  IMAD.WIDE R10, R3, 0x4, R12 ;  /* 0x00000004030a7825 */ /* 0x004fc800078e020c */
[----:B------:R1:W-:Y:S04]  /*0670*/  STG.E desc[UR4][R4.64], R17 ;  /* 0x0000001104007986 */ /* 0x0003e8000c101904 */
[----:B------:R-:W2:Y:S04]  /*0680*/  LDG.E R18, desc[UR4][R10.64] ;  /* 0x000000040a127981 */ /* 0x000ea8000c1e1900 */
[----:B------:R-:W2:Y:S01]  /*0690*/  LDG.E R14, desc[UR4][R6.64+0x4] ;  /* 0x00000404060e7981 */ /* 0x000ea2000c1e1900 */
[----:B------:R-:W-:-:S04]  /*06a0*/  IMAD.WIDE R12, R3, 0x4, R10 ;  /* 0x00000004030c7825 */ /* 0x000fc800078e020a */
[----:B--2---:R-:W-:-:S05]  /*06b0*/  FFMA R19, R14, R18, R17 ;  /* 0x000000120e137223 */ /* 0x004fca0000000011 */
[----:B------:R1:W-:Y:S04]  /*06c0*/  STG.E desc[UR4][R4.64], R19 ;  /* 0x0000001304007986 */ /* 0x0003e8000c101904 */
[----:B------:R-:W2:Y:S04]  /*06d0*/  LDG.E R14, desc[UR4][R6.64+0x8] ;  /* 0x00000804060e7981 */ /* 0x000ea8000c1e1900 */
[----:B------:R-:W2:Y:S02]  /*06e0*/  LDG.E R15, desc[UR4][R12.64] ;  /* 0x000000040c0f7981 */ /* 0x000ea4000c1e1900 */
[----:B--2---:R-:W-:Y:S01]  /*06f0*/  FFMA R21, R14, R15, R19 ;  /* 0x0000000f0e157223 */ /* 0x004fe20000000013 */
[----:B------:R-:W-:-:S04]  /*0700*/  IMAD.WIDE R14, R3, 0x4, R12 ;  /* 0x00000004030e7825 */ /* 0x000fc800078e020c */
[----:B------:R1:W-:Y:S04]  /*0710*/  STG.E desc[UR4][R4.64], R21 ;  /* 0x0000001504007986 */ /* 0x0003e8000c101904 */
[----:B------:R-:W2:Y:S04]  /*0720*/  LDG.E R18, desc[UR4][R6.64+0xc] ;  /* 0x00000c0406127981 */ /* 0x000ea8000c1e1900 */
[----:B------:R-:W2:Y:S01]  /*0730*/  LDG.E R14, desc[UR4][R14.64] ;  /* 0x000000040e0e7981 */ /* 0x000ea2000c1e1900 */
[----:B------:R-:W-:Y:S01]  /*0740*/  IADD3 R9, PT, PT, R9, 0x4, RZ ;  /* 0x0000000409097810 */ /* 0x000fe20007ffe0ff */
[----:B--2---:R-:W-:-:S05]  /*0750*/  FFMA R11, R18, R14, R21 ;  /* 0x0000000e120b7223 */ /* 0x004fca0000000015 */
[----:B------:R1:W-:Y:S02]  /*0760*/  STG.E desc[UR4][R4.64], R11 ;  /* 0x0000000b04007986 */ /* 0x0003e4000c101904 */
.L_x_2:
[----:B------:R-:W-:Y:S05]  /*0770*/  @!P0 EXIT ;  /* 0x000000000000894d */ /* 0x000fea0003800000 */
[----:B------:R-:W-:Y:S02]  /*0780*/  ISETP.NE.AND P1, PT, R16, 0x1, PT ;  /* 0x000000011000780c */ /* 0x000fe40003f25270 */
[----:B------:R-:W-:-:S04]  /*0790*/  LOP3.LUT R2, R2, 0x1, RZ, 0xc0, !PT ;  /* 0x0000000102027812 */ /* 0x000fc800078ec0ff */
[----:B------:R-:W-:-:S07]  /*07a0*/  ISETP.NE.U32.AND P0, PT, R2, 0x1, PT ;  /* 0x000000010200780c */ /* 0x000fce0003f05070 */
[----:B------:R-:W-:Y:S06]  /*07b0*/  @!P1 BRA `(.L_x_3) ;  /* 0x0000000000549947 */ /* 0x000fec0003800000 */
[----:B------:R-:W3:Y:S01]  /*07c0*/  LDC.64 R6, c[0x0][0x380] ;  /* 0x0000e000ff067b82 */ /* 0x000ee20000000a00 */
[----:B------:R-:W-:Y:S01]  /*07d0*/  IADD3 R13, PT, PT, R8, R9, RZ ;  /* 0x00000009080d7210 */ /* 0x000fe20007ffe0ff */
[----:B-1----:R-:W-:Y:S01]  /*07e0*/  IMAD R17, R9, R3, R0 ;  /* 0x0000000309117224 */ /* 0x002fe200078e0200 */
[----:B------:R-:W1:Y:S05]  /*07f0*/  LDCU.64 UR6, c[0x0][0x380] ;  /* 0x00007000ff0677ac */ /* 0x000e6a0008000a00 */
[----:B------:R-:W4:Y:S01]  /*0800*/  LDC.64 R14, c[0x0][0x388] ;  /* 0x0000e200ff0e7b82 */ /* 0x000f220000000a00 */
[----:B---3--:R-:W-:-:S06]  /*0810*/  IMAD.WIDE.U32 R12, R13, 0x4, R6 ;  /* 0x000000040d0c7825 */ /* 0x008fcc00078e0006 */
[----:B------:R-:W3:Y:S01]  /*0820*/  LDG.E R12, desc[UR4][R12.64] ;  /* 0x000000040c0c7981 */ /* 0x000ee2000c1e1900 */
[----:B----4-:R-:W-:-:S05]  /*0830*/  IMAD.WIDE R14, R17, 0x4, R14 ;  /* 0x00000004110e7825 */ /* 0x010fca00078e020e */
[----:B------:R-:W3:Y:S01]  /*0840*/  LDG.E R2, desc[UR4][R14.64] ;  /* 0x000000040e027981 */ /* 0x000ee2000c1e1900 */
[----:B------:R-:W-:-:S04]  /*0850*/  IADD3 R7, P1, PT, R8, R9, RZ ;  /* 0x0000000908077210 */ /* 0x000fc80007f3e0ff */
[----:B------:R-:W-:Y:S02]  /*0860*/  IADD3.X R10, PT, PT, RZ, RZ, RZ, P1, !PT ;  /* 0x000000ffff0a7210 */ /* 0x000fe40000ffe4ff */
[----:B-1----:R-:W-:Y:S01]  /*0870*/  LEA R6, P1, R7, UR6, 0x2 ;  /* 0x0000000607067c11 */ /* 0x002fe2000f8210ff */
[----:B------:R-:W-:-:S03]  /*0880*/  IMAD.WIDE R16, R3, 0x4, R14 ;  /* 0x0000000403107825 */ /* 0x000fc600078e020e */
[----:B------:R-:W-:Y:S01]  /*0890*/  LEA.HI.X R7, R7, UR7, R10, 0x2, P1 ;  /* 0x0000000707077c11 */ /* 0x000fe200088f140a */
[----:B---3--:R-:W-:-:S05]  /*08a0*/  FFMA R19, R12, R2, R11 ;  /* 0x000000020c137223 */ /* 0x008fca000000000b */
[----:B------:R3:W-:Y:S04]  /*08b0*/  STG.E desc[UR4][R4.64], R19 ;  /* 0x0000001304007986 */ /* 0x0007e8000c101904 */
[----:B------:R-:W2:Y:S04]  /*08c0*/  LDG.E R16, desc[UR4][R16.64] ;  /* 0x0000000410107981 */ /* 0x000ea8000c1e1900 */
[----:B------:R-:W2:Y:S01]  /*08d0*/  LDG.E R6, desc[UR4][R6.64+0x4] ;  /* 0x0000040406067981 */ /* 0x000ea2000c1e1900 */
[----:B------:R-:W-:Y:S01]  /*08e0*/  IADD3 R9, PT, PT, R9, 0x2, RZ ;  /* 0x0000000209097810 */ /* 0x000fe20007ffe0ff */
[----:B--2---:R-:W-:-:S05]  /*08f0*/  FFMA R11, R6, R16, R19 ;  /* 0x00000010060b7223 */ /* 0x004fca0000000013 */
[----:B------:R3:W-:Y:S02]  /*0900*/  STG.E desc[UR4][R4.64], R11 ;  /* 0x0000000b04007986 */ /* 0x0007e4000c101904 */
.L_x_3:
[----:B------:R-:W-:Y:S05]  /*0910*/  @P0 EXIT ;  /* 0x000000000000094d */ /* 0x000fea0003800000 */
[----:B------:R-:W4:Y:S01]  /*0920*/  LDC.64 R6, c[0x0][0x380] ;  /* 0x0000e000ff067b82 */ /* 0x000f220000000a00 */
[----:B------:R-:W-:Y:S01]  /*0930*/  IADD3 R15, PT, PT, R8, R9, RZ ;  /* 0x00000009080f7210 */ /* 0x000fe20007ffe0ff */
[----:B------:R-:W-:-:S06]  /*0940*/  IMAD R9, R9, R3, R0 ;  /* 0x0000000309097224 */ /* 0x000fcc00078e0200 */
[----:B------:R-:W5:Y:S01]  /*0950*/  LDC.64 R12, c[0x0][0x388] ;  /* 0x0000e200ff0c7b82 */ /* 0x000f620000000a00 */
[----:B----4-:R-:W-:-:S06]  /*0960*/  IMAD.WIDE.U32 R2, R15, 0x4, R6 ;  /* 0x000000040f027825 */ /* 0x010fcc00078e0006 */
[----:B------:R-:W1:Y:S01]  /*0970*/  LDG.E R2, desc[UR4][R2.64] ;  /* 0x0000000402027981 */ /* 0x000e62000c1e1900 */
[----:B-----5:R-:W-:-:S06]  /*0980*/  IMAD.WIDE R6, R9, 0x4, R12 ;  /* 0x0000000409067825 */ /* 0x020fcc00078e020c */
[----:B------:R-:W1:Y:S02]  /*0990*/  LDG.E R6, desc[UR4][R6.64] ;  /* 0x0000000406067981 */ /* 0x000e64000c1e1900 */
[----:B-123--:R-:W-:-:S05]  /*09a0*/  FFMA R11, R2, R6, R11 ;  /* 0x00000006020b7223 */ /* 0x00efca000000000b */
[----:B------:R-:W-:Y:S01]  /*09b0*/  STG.E desc[UR4][R4.64], R11 ;  /* 0x0000000b04007986 */ /* 0x000fe2000c101904 */
[----:B------:R-:W-:Y:S05]  /*09c0*/  EXIT ;  /* 0x000000000000794d */ /* 0x000fea0003800000 */
.L_x_4:
[----:B------:R-:W-:-:S00]  /*09d0*/  BRA `(.L_x_4) ;  /* 0xfffffffc00fc7947 */ /* 0x000fc0000383ffff */
[----:B------:R-:W-:-:S00]  /*09e0*/  NOP ;  /* 0x0000000000007918 */ /* 0x000fc00000000000 */
        /* <DEDUP_REMOVED lines=9> */
.L_x_5:


//--------------------- .nv.shared.reserved.0     --------------------------
	.section	.nv.shared.reserved.0,"aw",@nobits
	.weak		__nv_reservedSMEM_offset_0_alias
	.size		__nv_reservedSMEM_offset_0_alias, 0, 64
	.other		__nv_reservedSMEM_offset_0_alias,@"STO_CUDA_RESERVED_SHARED STV_DEFAULT"
__nv_reservedSMEM_offset_0_alias:
	.zero		0
	.zero		64


//--------------------- .nv.constant0._Z14MatrixMultiplyPfS_S_iii --------------------------
	.section	.nv.constant0._Z14MatrixMultiplyPfS_S_iii,"a",@progbits
	.sectionflags	@""
	.align	4
.nv.constant0._Z14MatrixMultiplyPfS_S_iii:
	.zero		932


//--------------------- SYMBOLS --------------------------

	.type		.nv.reservedSmem.offset0,@object
	.size		.nv.reservedSmem.offset0,0x4
